//
// Generated by NVIDIA NVVM Compiler
//
// Compiler Build ID: CL-36424714
// Cuda compilation tools, release 13.0, V13.0.88
// Based on NVVM 20.0.0
//

.version 9.0
.target sm_100
.address_size 64

	// .globl	_Z11val_initialiPi
// _ZZ10assignworkifiPifS_S_S_S_PViS_S_S_S_PjS_E5total has been demoted

.visible .entry _Z11val_initialiPi(
	.param .u32 _Z11val_initialiPi_param_0,
	.param .u64 .ptr .align 1 _Z11val_initialiPi_param_1
)
{
	.reg .pred 	%p<2>;
	.reg .b32 	%r<7>;
	.reg .b64 	%rd<5>;

	ld.param.u32 	%r2, [_Z11val_initialiPi_param_0];
	ld.param.u64 	%rd1, [_Z11val_initialiPi_param_1];
	mov.u32 	%r3, %tid.x;
	mov.u32 	%r4, %ctaid.x;
	shl.b32 	%r5, %r4, 10;
	or.b32  	%r1, %r5, %r3;
	setp.ge.u32 	%p1, %r1, %r2;
	@%p1 bra 	$L__BB0_2;
	cvta.to.global.u64 	%rd2, %rd1;
	mul.wide.u32 	%rd3, %r1, 4;
	add.s64 	%rd4, %rd2, %rd3;
	mov.b32 	%r6, 10000;
	st.global.u32 	[%rd4], %r6;
$L__BB0_2:
	ret;

}
	// .globl	_Z10assignworkifiPifS_S_S_S_PViS_S_S_S_PjS_
.visible .entry _Z10assignworkifiPifS_S_S_S_PViS_S_S_S_PjS_(
	.param .u32 _Z10assignworkifiPifS_S_S_S_PViS_S_S_S_PjS__param_0,
	.param .f32 _Z10assignworkifiPifS_S_S_S_PViS_S_S_S_PjS__param_1,
	.param .u32 _Z10assignworkifiPifS_S_S_S_PViS_S_S_S_PjS__param_2,
	.param .u64 .ptr .align 1 _Z10assignworkifiPifS_S_S_S_PViS_S_S_S_PjS__param_3,
	.param .f32 _Z10assignworkifiPifS_S_S_S_PViS_S_S_S_PjS__param_4,
	.param .u64 .ptr .align 1 _Z10assignworkifiPifS_S_S_S_PViS_S_S_S_PjS__param_5,
	.param .u64 .ptr .align 1 _Z10assignworkifiPifS_S_S_S_PViS_S_S_S_PjS__param_6,
	.param .u64 .ptr .align 1 _Z10assignworkifiPifS_S_S_S_PViS_S_S_S_PjS__param_7,
	.param .u64 .ptr .align 1 _Z10assignworkifiPifS_S_S_S_PViS_S_S_S_PjS__param_8,
	.param .u64 .ptr .align 1 _Z10assignworkifiPifS_S_S_S_PViS_S_S_S_PjS__param_9,
	.param .u64 .ptr .align 1 _Z10assignworkifiPifS_S_S_S_PViS_S_S_S_PjS__param_10,
	.param .u64 .ptr .align 1 _Z10assignworkifiPifS_S_S_S_PViS_S_S_S_PjS__param_11,
	.param .u64 .ptr .align 1 _Z10assignworkifiPifS_S_S_S_PViS_S_S_S_PjS__param_12,
	.param .u64 .ptr .align 1 _Z10assignworkifiPifS_S_S_S_PViS_S_S_S_PjS__param_13,
	.param .u64 .ptr .align 1 _Z10assignworkifiPifS_S_S_S_PViS_S_S_S_PjS__param_14,
	.param .u64 .ptr .align 1 _Z10assignworkifiPifS_S_S_S_PViS_S_S_S_PjS__param_15
)
{
	.reg .pred 	%p<14>;
	.reg .b32 	%r<80>;
	.reg .b64 	%rd<37>;
	// demoted variable
	.shared .align 4 .u32 _ZZ10assignworkifiPifS_S_S_S_PViS_S_S_S_PjS_E5total;
	ld.param.u32 	%r25, [_Z10assignworkifiPifS_S_S_S_PViS_S_S_S_PjS__param_0];
	ld.param.u64 	%rd6, [_Z10assignworkifiPifS_S_S_S_PViS_S_S_S_PjS__param_3];
	ld.param.u64 	%rd7, [_Z10assignworkifiPifS_S_S_S_PViS_S_S_S_PjS__param_7];
	ld.param.u64 	%rd8, [_Z10assignworkifiPifS_S_S_S_PViS_S_S_S_PjS__param_9];
	ld.param.u64 	%rd9, [_Z10assignworkifiPifS_S_S_S_PViS_S_S_S_PjS__param_10];
	ld.param.u64 	%rd10, [_Z10assignworkifiPifS_S_S_S_PViS_S_S_S_PjS__param_11];
	ld.param.u64 	%rd11, [_Z10assignworkifiPifS_S_S_S_PViS_S_S_S_PjS__param_12];
	ld.param.u64 	%rd12, [_Z10assignworkifiPifS_S_S_S_PViS_S_S_S_PjS__param_13];
	ld.param.u64 	%rd13, [_Z10assignworkifiPifS_S_S_S_PViS_S_S_S_PjS__param_14];
	ld.param.u64 	%rd14, [_Z10assignworkifiPifS_S_S_S_PViS_S_S_S_PjS__param_15];
	cvta.to.global.u64 	%rd1, %rd13;
	cvta.to.global.u64 	%rd2, %rd8;
	cvta.to.global.u64 	%rd15, %rd6;
	cvta.to.global.u64 	%rd16, %rd14;
	cvta.to.global.u64 	%rd17, %rd11;
	cvta.to.global.u64 	%rd18, %rd10;
	cvta.to.global.u64 	%rd19, %rd7;
	cvta.to.global.u64 	%rd20, %rd12;
	cvta.to.global.u64 	%rd21, %rd9;
	mov.u32 	%r26, %tid.x;
	mov.u32 	%r27, %ctaid.x;
	shl.b32 	%r28, %r27, 10;
	or.b32  	%r29, %r28, %r26;
	add.s32 	%r1, %r29, %r25;
	mul.wide.s32 	%rd22, %r1, 4;
	add.s64 	%rd23, %rd21, %rd22;
	ld.global.u32 	%r30, [%rd23];
	mov.b32 	%r72, 1;
	st.shared.u32 	[_ZZ10assignworkifiPifS_S_S_S_PViS_S_S_S_PjS_E5total], %r72;
	add.s64 	%rd24, %rd20, %rd22;
	ld.global.u32 	%r31, [%rd24];
	mul.lo.s32 	%r32, %r31, 24;
	mul.wide.s32 	%rd25, %r30, 4;
	add.s64 	%rd26, %rd19, %rd25;
	ld.global.u32 	%r33, [%rd26];
	add.s64 	%rd27, %rd18, %rd25;
	ld.global.u32 	%r34, [%rd27];
	add.s32 	%r35, %r34, %r31;
	bar.sync 	0;
	add.s64 	%rd28, %rd17, %rd22;
	ld.global.u32 	%r36, [%rd28];
	add.s64 	%rd29, %rd16, %rd22;
	ld.global.u32 	%r37, [%rd29];
	mul.wide.s32 	%rd30, %r35, 4;
	add.s64 	%rd3, %rd15, %rd30;
	add.s32 	%r38, %r33, %r36;
	add.s32 	%r4, %r38, %r32;
	add.s32 	%r2, %r4, -1;
	add.s32 	%r39, %r2, %r37;
	add.s32 	%r3, %r39, -1;
	add.s64 	%rd31, %rd1, %rd25;
	add.s64 	%rd4, %rd31, 4;
	add.s32 	%r40, %r38, %r37;
	add.s32 	%r41, %r40, %r32;
	add.s32 	%r5, %r41, -2;
	mul.wide.s32 	%rd32, %r2, 4;
	add.s64 	%rd5, %rd2, %rd32;
	add.s32 	%r6, %r4, 1;
	add.s32 	%r7, %r4, 2;
$L__BB1_1:
	mov.b32 	%r42, 1;
	st.shared.u32 	[_ZZ10assignworkifiPifS_S_S_S_PViS_S_S_S_PjS_E5total], %r42;
	setp.eq.s32 	%p1, %r72, 0;
	@%p1 bra 	$L__BB1_3;
	atom.global.min.s32 	%r43, [%rd3], %r1;
$L__BB1_3:
	setp.eq.s32 	%p2, %r72, 0;
	bar.sync 	0;
	mov.b32 	%r72, 0;
	@%p2 bra 	$L__BB1_20;
	ld.global.u32 	%r45, [%rd3];
	setp.ne.s32 	%p3, %r1, %r45;
	@%p3 bra 	$L__BB1_19;
	setp.gt.s32 	%p4, %r2, %r3;
	@%p4 bra 	$L__BB1_17;
	mov.b32 	%r73, 0;
	mov.u32 	%r74, %r4;
	mov.u32 	%r75, %r2;
$L__BB1_7:
	mul.wide.s32 	%rd33, %r75, 4;
	add.s64 	%rd34, %rd2, %rd33;
	ld.volatile.global.u32 	%r49, [%rd34];
	add.s32 	%r50, %r49, -1;
	st.volatile.global.u32 	[%rd34], %r50;
	ld.volatile.global.u32 	%r51, [%rd34];
	setp.gt.s32 	%p5, %r51, -1;
	@%p5 bra 	$L__BB1_16;
	setp.gt.s32 	%p7, %r2, %r75;
	@%p7 bra 	$L__BB1_18;
	and.b32  	%r12, %r73, 3;
	setp.eq.s32 	%p8, %r12, 3;
	mov.u32 	%r76, %r2;
	@%p8 bra 	$L__BB1_13;
	ld.volatile.global.u32 	%r52, [%rd5];
	add.s32 	%r53, %r52, 1;
	st.volatile.global.u32 	[%rd5], %r53;
	setp.eq.s32 	%p9, %r12, 0;
	mov.u32 	%r76, %r4;
	@%p9 bra 	$L__BB1_13;
	ld.volatile.global.u32 	%r54, [%rd5+4];
	add.s32 	%r55, %r54, 1;
	st.volatile.global.u32 	[%rd5+4], %r55;
	setp.eq.s32 	%p10, %r12, 1;
	mov.u32 	%r76, %r6;
	@%p10 bra 	$L__BB1_13;
	ld.volatile.global.u32 	%r56, [%rd5+8];
	add.s32 	%r57, %r56, 1;
	st.volatile.global.u32 	[%rd5+8], %r57;
	mov.u32 	%r76, %r7;
$L__BB1_13:
	setp.lt.u32 	%p11, %r73, 3;
	@%p11 bra 	$L__BB1_18;
	sub.s32 	%r77, %r76, %r74;
$L__BB1_15:
	mul.wide.s32 	%rd35, %r76, 4;
	add.s64 	%rd36, %rd2, %rd35;
	ld.volatile.global.u32 	%r58, [%rd36];
	add.s32 	%r59, %r58, 1;
	st.volatile.global.u32 	[%rd36], %r59;
	ld.volatile.global.u32 	%r60, [%rd36+4];
	add.s32 	%r61, %r60, 1;
	st.volatile.global.u32 	[%rd36+4], %r61;
	ld.volatile.global.u32 	%r62, [%rd36+8];
	add.s32 	%r63, %r62, 1;
	st.volatile.global.u32 	[%rd36+8], %r63;
	ld.volatile.global.u32 	%r64, [%rd36+12];
	add.s32 	%r65, %r64, 1;
	st.volatile.global.u32 	[%rd36+12], %r65;
	add.s32 	%r76, %r76, 4;
	add.s32 	%r77, %r77, 4;
	setp.eq.s32 	%p12, %r77, 0;
	@%p12 bra 	$L__BB1_18;
	bra.uni 	$L__BB1_15;
$L__BB1_16:
	add.s32 	%r15, %r75, 1;
	setp.eq.s32 	%p6, %r75, %r5;
	add.s32 	%r74, %r75, 2;
	add.s32 	%r73, %r73, 1;
	mov.u32 	%r75, %r15;
	@%p6 bra 	$L__BB1_17;
	bra.uni 	$L__BB1_7;
$L__BB1_17:
	ld.param.u32 	%r71, [_Z10assignworkifiPifS_S_S_S_PViS_S_S_S_PjS__param_2];
	atom.global.inc.u32 	%r66, [%rd4], %r71;
	atom.global.inc.u32 	%r67, [%rd1], %r71;
$L__BB1_18:
	mov.b32 	%r69, 1000000;
	st.global.u32 	[%rd3], %r69;
	bra.uni 	$L__BB1_20;
$L__BB1_19:
	mov.b32 	%r47, 0;
	st.shared.u32 	[_ZZ10assignworkifiPifS_S_S_S_PViS_S_S_S_PjS_E5total], %r47;
	mov.b32 	%r72, 1;
$L__BB1_20:
	bar.sync 	0;
	ld.shared.u32 	%r70, [_ZZ10assignworkifiPifS_S_S_S_PViS_S_S_S_PjS_E5total];
	setp.eq.s32 	%p13, %r70, 0;
	@%p13 bra 	$L__BB1_1;
	bar.sync 	0;
	ret;

}


// ===== COMPILED SASS (sm_100) =====

	.target	sm_100

	.elftype	@"ET_EXEC"


//--------------------- .note.nv.tkinfo           --------------------------
	.section	.note.nv.tkinfo,"",@"SHT_NOTE"
	.sectionflags	@"SHF_NOTE_NV_TKINFO"
	.tkinfo
        /*0018*/ 	.word	0x00000002
        /*0030*/ 	.string	""
        /*0030*/ 	.string	"ptxas"
        /*0030*/ 	.string	"Cuda compilation tools, release 13.0, V13.0.88"
        /*0030*/ 	.string	"Build cuda_13.0.r13.0/compiler.36424714_0"
        /*0030*/ 	.string	"-arch sm_100 -m 64 "



//--------------------- .note.nv.cuinfo           --------------------------
	.section	.note.nv.cuinfo,"",@"SHT_NOTE"
	.sectionflags	@"SHF_NOTE_NV_CUINFO"
        /*0018*/ 	.short	0x0002
        /*001a*/ 	.short	0x0064
        /*001c*/ 	.short	0x0082
	.zero		2


//--------------------- .nv.info                  --------------------------
	.section	.nv.info,"",@"SHT_CUDA_INFO"
	.align	4


	//----- nvinfo : EIATTR_REGCOUNT
	.align		4
        /*0000*/ 	.byte	0x04, 0x2f
        /*0002*/ 	.short	(.L_1 - .L_0)
	.align		4
.L_0:
        /*0004*/ 	.word	index@(_Z11val_initialiPi)
        /*0008*/ 	.word	0x0000000a


	//----- nvinfo : EIATTR_FRAME_SIZE
	.align		4
.L_1:
        /*000c*/ 	.byte	0x04, 0x11
        /*000e*/ 	.short	(.L_3 - .L_2)
	.align		4
.L_2:
        /*0010*/ 	.word	index@(_Z11val_initialiPi)
        /*0014*/ 	.word	0x00000000


	//----- nvinfo : EIATTR_REGCOUNT
	.align		4
.L_3:
        /*0018*/ 	.byte	0x04, 0x2f
        /*001a*/ 	.short	(.L_5 - .L_4)
	.align		4
.L_4:
        /*001c*/ 	.word	index@(_Z10assignworkifiPifS_S_S_S_PViS_S_S_S_PjS_)
        /*0020*/ 	.word	0x0000001c


	//----- nvinfo : EIATTR_FRAME_SIZE
	.align		4
.L_5:
        /*0024*/ 	.byte	0x04, 0x11
        /*0026*/ 	.short	(.L_7 - .L_6)
	.align		4
.L_6:
        /*0028*/ 	.word	index@(_Z10assignworkifiPifS_S_S_S_PViS_S_S_S_PjS_)
        /*002c*/ 	.word	0x00000000


	//----- nvinfo : EIATTR_MIN_STACK_SIZE
	.align		4
.L_7:
        /*0030*/ 	.byte	0x04, 0x12
        /*0032*/ 	.short	(.L_9 - .L_8)
	.align		4
.L_8:
        /*0034*/ 	.word	index@(_Z10assignworkifiPifS_S_S_S_PViS_S_S_S_PjS_)
        /*0038*/ 	.word	0x00000000


	//----- nvinfo : EIATTR_MIN_STACK_SIZE
	.align		4
.L_9:
        /*003c*/ 	.byte	0x04, 0x12
        /*003e*/ 	.short	(.L_11 - .L_10)
	.align		4
.L_10:
        /*0040*/ 	.word	index@(_Z11val_initialiPi)
        /*0044*/ 	.word	0x00000000
.L_11:


//--------------------- .nv.compat                --------------------------
	.section	.nv.compat,"",@"SHT_CUDA_COMPAT_INFO"
	.align	4
        /*0000*/ 	.byte	0x02, 0x09, 0x00, 0x00, 0x02, 0x02, 0x01, 0x00, 0x02, 0x05, 0x05, 0x00, 0x03, 0x07, 0x01, 0x01
        /*0010*/ 	.byte	0x02, 0x03, 0x00, 0x00, 0x02, 0x06, 0x01, 0x00, 0x04, 0x0b, 0x08, 0x00, 0x09, 0x00, 0x00, 0x00
        /*0020*/ 	.byte	0x00, 0x00, 0x00, 0x00


//--------------------- .nv.info._Z10assignworkifiPifS_S_S_S_PViS_S_S_S_PjS_ --------------------------
	.section	.nv.info._Z10assignworkifiPifS_S_S_S_PViS_S_S_S_PjS_,"",@"SHT_CUDA_INFO"
	.sectionflags	@""
	.align	4


	//----- nvinfo : EIATTR_CUDA_API_VERSION
	.align		4
        /*0000*/ 	.byte	0x04, 0x37
        /*0002*/ 	.short	(.L_13 - .L_12)
.L_12:
        /*0004*/ 	.word	0x00000082


	//----- nvinfo : EIATTR_KPARAM_INFO
	.align		4
.L_13:
        /*0008*/ 	.byte	0x04, 0x17
        /*000a*/ 	.short	(.L_15 - .L_14)
.L_14:
        /*000c*/ 	.word	0x00000000
        /*0010*/ 	.short	0x000f
        /*0012*/ 	.short	0x0070
        /*0014*/ 	.byte	0x00, 0xf5, 0x21, 0x00


	//----- nvinfo : EIATTR_KPARAM_INFO
	.align		4
.L_15:
        /*0018*/ 	.byte	0x04, 0x17
        /*001a*/ 	.short	(.L_17 - .L_16)
.L_16:
        /*001c*/ 	.word	0x00000000
        /*0020*/ 	.short	0x000e
        /*0022*/ 	.short	0x0068
        /*0024*/ 	.byte	0x00, 0xf5, 0x21, 0x00


	//----- nvinfo : EIATTR_KPARAM_INFO
	.align		4
.L_17:
        /*0028*/ 	.byte	0x04, 0x17
        /*002a*/ 	.short	(.L_19 - .L_18)
.L_18:
        /*002c*/ 	.word	0x00000000
        /*0030*/ 	.short	0x000d
        /*0032*/ 	.short	0x0060
        /*0034*/ 	.byte	0x00, 0xf5, 0x21, 0x00


	//----- nvinfo : EIATTR_KPARAM_INFO
	.align		4
.L_19:
        /*0038*/ 	.byte	0x04, 0x17
        /*003a*/ 	.short	(.L_21 - .L_20)
.L_20:
        /*003c*/ 	.word	0x00000000
        /*0040*/ 	.short	0x000c
        /*0042*/ 	.short	0x0058
        /*0044*/ 	.byte	0x00, 0xf5, 0x21, 0x00


	//----- nvinfo : EIATTR_KPARAM_INFO
	.align		4
.L_21:
        /*0048*/ 	.byte	0x04, 0x17
        /*004a*/ 	.short	(.L_23 - .L_22)
.L_22:
        /*004c*/ 	.word	0x00000000
        /*0050*/ 	.short	0x000b
        /*0052*/ 	.short	0x0050
        /*0054*/ 	.byte	0x00, 0xf5, 0x21, 0x00


	//----- nvinfo : EIATTR_KPARAM_INFO
	.align		4
.L_23:
        /*0058*/ 	.byte	0x04, 0x17
        /*005a*/ 	.short	(.L_25 - .L_24)
.L_24:
        /*005c*/ 	.word	0x00000000
        /*0060*/ 	.short	0x000a
        /*0062*/ 	.short	0x0048
        /*0064*/ 	.byte	0x00, 0xf5, 0x21, 0x00


	//----- nvinfo : EIATTR_KPARAM_INFO
	.align		4
.L_25:
        /*0068*/ 	.byte	0x04, 0x17
        /*006a*/ 	.short	(.L_27 - .L_26)
.L_26:
        /*006c*/ 	.word	0x00000000
        /*0070*/ 	.short	0x0009
        /*0072*/ 	.short	0x0040
        /*0074*/ 	.byte	0x00, 0xf5, 0x21, 0x00


	//----- nvinfo : EIATTR_KPARAM_INFO
	.align		4
.L_27:
        /*0078*/ 	.byte	0x04, 0x17
        /*007a*/ 	.short	(.L_29 - .L_28)
.L_28:
        /*007c*/ 	.word	0x00000000
        /*0080*/ 	.short	0x0008
        /*0082*/ 	.short	0x0038
        /*0084*/ 	.byte	0x00, 0xf5, 0x21, 0x00


	//----- nvinfo : EIATTR_KPARAM_INFO
	.align		4
.L_29:
        /*0088*/ 	.byte	0x04, 0x17
        /*008a*/ 	.short	(.L_31 - .L_30)
.L_30:
        /*008c*/ 	.word	0x00000000
        /*0090*/ 	.short	0x0007
        /*0092*/ 	.short	0x0030
        /*0094*/ 	.byte	0x00, 0xf5, 0x21, 0x00


	//----- nvinfo : EIATTR_KPARAM_INFO
	.align		4
.L_31:
        /*0098*/ 	.byte	0x04, 0x17
        /*009a*/ 	.short	(.L_33 - .L_32)
.L_32:
        /*009c*/ 	.word	0x00000000
        /*00a0*/ 	.short	0x0006
        /*00a2*/ 	.short	0x0028
        /*00a4*/ 	.byte	0x00, 0xf5, 0x21, 0x00


	//----- nvinfo : EIATTR_KPARAM_INFO
	.align		4
.L_33:
        /*00a8*/ 	.byte	0x04, 0x17
        /*00aa*/ 	.short	(.L_35 - .L_34)
.L_34:
        /*00ac*/ 	.word	0x00000000
        /*00b0*/ 	.short	0x0005
        /*00b2*/ 	.short	0x0020
        /*00b4*/ 	.byte	0x00, 0xf5, 0x21, 0x00


	//----- nvinfo : EIATTR_KPARAM_INFO
	.align		4
.L_35:
        /*00b8*/ 	.byte	0x04, 0x17
        /*00ba*/ 	.short	(.L_37 - .L_36)
.L_36:
        /*00bc*/ 	.word	0x00000000
        /*00c0*/ 	.short	0x0004
        /*00c2*/ 	.short	0x0018
        /*00c4*/ 	.byte	0x00, 0xf0, 0x11, 0x00


	//----- nvinfo : EIATTR_KPARAM_INFO
	.align		4
.L_37:
        /*00c8*/ 	.byte	0x04, 0x17
        /*00ca*/ 	.short	(.L_39 - .L_38)
.L_38:
        /*00cc*/ 	.word	0x00000000
        /*00d0*/ 	.short	0x0003
        /*00d2*/ 	.short	0x0010
        /*00d4*/ 	.byte	0x00, 0xf5, 0x21, 0x00


	//----- nvinfo : EIATTR_KPARAM_INFO
	.align		4
.L_39:
        /*00d8*/ 	.byte	0x04, 0x17
        /*00da*/ 	.short	(.L_41 - .L_40)
.L_40:
        /*00dc*/ 	.word	0x00000000
        /*00e0*/ 	.short	0x0002
        /*00e2*/ 	.short	0x0008
        /*00e4*/ 	.byte	0x00, 0xf0, 0x11, 0x00


	//----- nvinfo : EIATTR_KPARAM_INFO
	.align		4
.L_41:
        /*00e8*/ 	.byte	0x04, 0x17
        /*00ea*/ 	.short	(.L_43 - .L_42)
.L_42:
        /*00ec*/ 	.word	0x00000000
        /*00f0*/ 	.short	0x0001
        /*00f2*/ 	.short	0x0004
        /*00f4*/ 	.byte	0x00, 0xf0, 0x11, 0x00


	//----- nvinfo : EIATTR_KPARAM_INFO
	.align		4
.L_43:
        /*00f8*/ 	.byte	0x04, 0x17
        /*00fa*/ 	.short	(.L_45 - .L_44)
.L_44:
        /*00fc*/ 	.word	0x00000000
        /*0100*/ 	.short	0x0000
        /*0102*/ 	.short	0x0000
        /*0104*/ 	.byte	0x00, 0xf0, 0x11, 0x00


	//----- nvinfo : EIATTR_SPARSE_MMA_MASK
	.align		4
.L_45:
        /*0108*/ 	.byte	0x03, 0x50
        /*010a*/ 	.short	0x0000


	//----- nvinfo : EIATTR_MAXREG_COUNT
	.align		4
        /*010c*/ 	.byte	0x03, 0x1b
        /*010e*/ 	.short	0x00ff


	//----- nvinfo : EIATTR_NUM_BARRIERS
	.align		4
        /*0110*/ 	.byte	0x02, 0x4c
        /*0112*/ 	.byte	0x01
	.zero		1


	//----- nvinfo : EIATTR_MERCURY_ISA_VERSION
	.align		4
        /*0114*/ 	.byte	0x03, 0x5f
        /*0116*/ 	.short	0x0101


	//----- nvinfo : EIATTR_VRC_CTA_INIT_COUNT
	.align		4
        /*0118*/ 	.byte	0x02, 0x4a
	.zero		1
	.zero		1


	//----- nvinfo : EIATTR_EXIT_INSTR_OFFSETS
	.align		4
        /*011c*/ 	.byte	0x04, 0x1c
        /*011e*/ 	.short	(.L_47 - .L_46)


	//   ....[0]....
.L_46:
        /*0120*/ 	.word	0x00000970


	//----- nvinfo : EIATTR_CRS_STACK_SIZE
	.align		4
.L_47:
        /*0124*/ 	.byte	0x04, 0x1e
        /*0126*/ 	.short	(.L_49 - .L_48)
.L_48:
        /*0128*/ 	.word	0x00000000


	//----- nvinfo : EIATTR_CBANK_PARAM_SIZE
	.align		4
.L_49:
        /*012c*/ 	.byte	0x03, 0x19
        /*012e*/ 	.short	0x0078


	//----- nvinfo : EIATTR_PARAM_CBANK
	.align		4
        /*0130*/ 	.byte	0x04, 0x0a
        /*0132*/ 	.short	(.L_51 - .L_50)
	.align		4
.L_50:
        /*0134*/ 	.word	index@(.nv.constant0._Z10assignworkifiPifS_S_S_S_PViS_S_S_S_PjS_)
        /*0138*/ 	.short	0x0380
        /*013a*/ 	.short	0x0078


	//----- nvinfo : EIATTR_SW_WAR
	.align		4
.L_51:
        /*013c*/ 	.byte	0x04, 0x36
        /*013e*/ 	.short	(.L_53 - .L_52)
.L_52:
        /*0140*/ 	.word	0x00000008
.L_53:


//--------------------- .nv.info._Z11val_initialiPi --------------------------
	.section	.nv.info._Z11val_initialiPi,"",@"SHT_CUDA_INFO"
	.sectionflags	@""
	.align	4


	//----- nvinfo : EIATTR_CUDA_API_VERSION
	.align		4
        /*0000*/ 	.byte	0x04, 0x37
        /*0002*/ 	.short	(.L_55 - .L_54)
.L_54:
        /*0004*/ 	.word	0x00000082


	//----- nvinfo : EIATTR_KPARAM_INFO
	.align		4
.L_55:
        /*0008*/ 	.byte	0x04, 0x17
        /*000a*/ 	.short	(.L_57 - .L_56)
.L_56:
        /*000c*/ 	.word	0x00000000
        /*0010*/ 	.short	0x0001
        /*0012*/ 	.short	0x0008
        /*0014*/ 	.byte	0x00, 0xf5, 0x21, 0x00


	//----- nvinfo : EIATTR_KPARAM_INFO
	.align		4
.L_57:
        /*0018*/ 	.byte	0x04, 0x17
        /*001a*/ 	.short	(.L_59 - .L_58)
.L_58:
        /*001c*/ 	.word	0x00000000
        /*0020*/ 	.short	0x0000
        /*0022*/ 	.short	0x0000
        /*0024*/ 	.byte	0x00, 0xf0, 0x11, 0x00


	//----- nvinfo : EIATTR_SPARSE_MMA_MASK
	.align		4
.L_59:
        /*0028*/ 	.byte	0x03, 0x50
        /*002a*/ 	.short	0x0000


	//----- nvinfo : EIATTR_MAXREG_COUNT
	.align		4
        /*002c*/ 	.byte	0x03, 0x1b
        /*002e*/ 	.short	0x00ff


	//----- nvinfo : EIATTR_MERCURY_ISA_VERSION
	.align		4
        /*0030*/ 	.byte	0x03, 0x5f
        /*0032*/ 	.short	0x0101


	//----- nvinfo : EIATTR_VRC_CTA_INIT_COUNT
	.align		4
        /*0034*/ 	.byte	0x02, 0x4a
	.zero		1
	.zero		1


	//----- nvinfo : EIATTR_EXIT_INSTR_OFFSETS
	.align		4
        /*0038*/ 	.byte	0x04, 0x1c
        /*003a*/ 	.short	(.L_61 - .L_60)


	//   ....[0]....
.L_60:
        /*003c*/ 	.word	0x00000070


	//   ....[1]....
        /*0040*/ 	.word	0x000000d0


	//----- nvinfo : EIATTR_CBANK_PARAM_SIZE
	.align		4
.L_61:
        /*0044*/ 	.byte	0x03, 0x19
        /*0046*/ 	.short	0x0010


	//----- nvinfo : EIATTR_PARAM_CBANK
	.align		4
        /*0048*/ 	.byte	0x04, 0x0a
        /*004a*/ 	.short	(.L_63 - .L_62)
	.align		4
.L_62:
        /*004c*/ 	.word	index@(.nv.constant0._Z11val_initialiPi)
        /*0050*/ 	.short	0x0380
        /*0052*/ 	.short	0x0010


	//----- nvinfo : EIATTR_SW_WAR
	.align		4
.L_63:
        /*0054*/ 	.byte	0x04, 0x36
        /*0056*/ 	.short	(.L_65 - .L_64)
.L_64:
        /*0058*/ 	.word	0x00000008
.L_65:


//--------------------- .nv.callgraph             --------------------------
	.section	.nv.callgraph,"",@"SHT_CUDA_CALLGRAPH"
	.align	4
	.sectionentsize	8
	.align		4
        /*0000*/ 	.word	0x00000000
	.align		4
        /*0004*/ 	.word	0xffffffff
	.align		4
        /*0008*/ 	.word	0x00000000
	.align		4
        /*000c*/ 	.word	0xfffffffe
	.align		4
        /*0010*/ 	.word	0x00000000
	.align		4
        /*0014*/ 	.word	0xfffffffd
	.align		4
        /*0018*/ 	.word	0x00000000
	.align		4
        /*001c*/ 	.word	0xfffffffc


//--------------------- .text._Z10assignworkifiPifS_S_S_S_PViS_S_S_S_PjS_ --------------------------
	.section	.text._Z10assignworkifiPifS_S_S_S_PViS_S_S_S_PjS_,"ax",@progbits
	.align	128
        .global         _Z10assignworkifiPifS_S_S_S_PViS_S_S_S_PjS_
        .type           _Z10assignworkifiPifS_S_S_S_PViS_S_S_S_PjS_,@function
        .size           _Z10assignworkifiPifS_S_S_S_PViS_S_S_S_PjS_,(.L_x_15 - _Z10assignworkifiPifS_S_S_S_PViS_S_S_S_PjS_)
        .other          _Z10assignworkifiPifS_S_S_S_PViS_S_S_S_PjS_,@"STO_CUDA_ENTRY STV_DEFAULT"
_Z10assignworkifiPifS_S_S_S_PViS_S_S_S_PjS_:
.text._Z10assignworkifiPifS_S_S_S_PViS_S_S_S_PjS_:
[----:B------:R-:W-:Y:S01]  /*0000*/  LDC R1, c[0x0][0x37c] ;  /* 0x0000df00ff017b82 */ /* 0x000fe20000000800 */
[----:B------:R-:W0:Y:S07]  /*0010*/  S2R R5, SR_TID.X ;  /* 0x0000000000057919 */ /* 0x000e2e0000002100 */
[----:B------:R-:W1:Y:S01]  /*0020*/  S2UR UR4, SR_CTAID.X ;  /* 0x00000000000479c3 */ /* 0x000e620000002500 */
[----:B------:R-:W2:Y:S01]  /*0030*/  LDCU UR5, c[0x0][0x380] ;  /* 0x00007000ff0577ac */ /* 0x000ea20008000800 */
[----:B------:R-:W3:Y:S06]  /*0040*/  LDCU.64 UR8, c[0x0][0x358] ;  /* 0x00006b00ff0877ac */ /* 0x000eec0008000a00 */
[----:B------:R-:W4:Y:S08]  /*0050*/  LDC.64 R6, c[0x0][0x3c8] ;  /* 0x0000f200ff067b82 */ /* 0x000f300000000a00 */
[----:B------:R-:W5:Y:S01]  /*0060*/  LDC.64 R12, c[0x0][0x3e0] ;  /* 0x0000f800ff0c7b82 */ /* 0x000f620000000a00 */
[----:B-1----:R-:W-:-:S07]  /*0070*/  USHF.L.U32 UR4, UR4, 0xa, URZ ;  /* 0x0000000a04047899 */ /* 0x002fce00080006ff */
[----:B------:R-:W1:Y:S01]  /*0080*/  LDC.64 R14, c[0x0][0x3b0] ;  /* 0x0000ec00ff0e7b82 */ /* 0x000e620000000a00 */
[----:B0-----:R-:W-:-:S07]  /*0090*/  LOP3.LUT R5, R5, UR4, RZ, 0xfc, !PT ;  /* 0x0000000405057c12 */ /* 0x001fce000f8efcff */
[----:B------:R-:W0:Y:S01]  /*00a0*/  LDC.64 R16, c[0x0][0x3d0] ;  /* 0x0000f400ff107b82 */ /* 0x000e220000000a00 */
[----:B--2---:R-:W-:-:S04]  /*00b0*/  VIADD R5, R5, UR5 ;  /* 0x0000000505057c36 */ /* 0x004fc80008000000 */
[----:B----4-:R-:W-:-:S03]  /*00c0*/  IMAD.WIDE R6, R5, 0x4, R6 ;  /* 0x0000000405067825 */ /* 0x010fc600078e0206 */
[----:B------:R-:W2:Y:S03]  /*00d0*/  LDC.64 R18, c[0x0][0x3d8] ;  /* 0x0000f600ff127b82 */ /* 0x000ea60000000a00 */
[----:B---3--:R-:W1:Y:S01]  /*00e0*/  LDG.E R6, desc[UR8][R6.64] ;  /* 0x0000000806067981 */ /* 0x008e62000c1e1900 */
[----:B------:R-:W-:Y:S01]  /*00f0*/  UMOV UR4, 0x400 ;  /* 0x0000040000047882 */ /* 0x000fe20000000000 */
[----:B-----5:R-:W-:-:S03]  /*0100*/  IMAD.WIDE R12, R5, 0x4, R12 ;  /* 0x00000004050c7825 */ /* 0x020fc600078e020c */
[----:B------:R-:W3:Y:S01]  /*0110*/  S2UR UR5, SR_CgaCtaId ;  /* 0x00000000000579c3 */ /* 0x000ee20000008800 */
[----:B------:R-:W-:Y:S02]  /*0120*/  IMAD.MOV.U32 R0, RZ, RZ, 0x1 ;  /* 0x00000001ff007424 */ /* 0x000fe400078e00ff */
[----:B------:R-:W4:Y:S05]  /*0130*/  LDG.E R12, desc[UR8][R12.64] ;  /* 0x000000080c0c7981 */ /* 0x000f2a000c1e1900 */
[----:B------:R-:W5:Y:S01]  /*0140*/  LDC.64 R2, c[0x0][0x3f0] ;  /* 0x0000fc00ff027b82 */ /* 0x000f620000000a00 */
[----:B--2---:R-:W-:-:S07]  /*0150*/  IMAD.WIDE R18, R5, 0x4, R18 ;  /* 0x0000000405127825 */ /* 0x004fce00078e0212 */
[----:B------:R-:W2:Y:S01]  /*0160*/  LDC.64 R10, c[0x0][0x3e8] ;  /* 0x0000fa00ff0a7b82 */ /* 0x000ea20000000a00 */
[----:B---3--:R-:W-:-:S07]  /*0170*/  ULEA UR4, UR5, UR4, 0x18 ;  /* 0x0000000405047291 */ /* 0x008fce000f8ec0ff */
[----:B------:R-:W3:Y:S02]  /*0180*/  LDC.64 R8, c[0x0][0x3c0] ;  /* 0x0000f000ff087b82 */ /* 0x000ee40000000a00 */
[----:B------:R4:W-:Y:S01]  /*0190*/  STS [UR4], R0 ;  /* 0x00000000ff007988 */ /* 0x0009e20008000804 */
[----:B-----5:R-:W-:-:S05]  /*01a0*/  IMAD.WIDE R20, R5, 0x4, R2 ;  /* 0x0000000405147825 */ /* 0x020fca00078e0202 */
[----:B------:R-:W5:Y:S01]  /*01b0*/  LDC.64 R2, c[0x0][0x390] ;  /* 0x0000e400ff027b82 */ /* 0x000f620000000a00 */
[----:B-1----:R-:W-:-:S04]  /*01c0*/  IMAD.WIDE R14, R6, 0x4, R14 ;  /* 0x00000004060e7825 */ /* 0x002fc800078e020e */
[----:B0-----:R-:W-:Y:S02]  /*01d0*/  IMAD.WIDE R16, R6, 0x4, R16 ;  /* 0x0000000406107825 */ /* 0x001fe400078e0210 */
[----:B------:R-:W2:Y:S04]  /*01e0*/  LDG.E R14, desc[UR8][R14.64] ;  /* 0x000000080e0e7981 */ /* 0x000ea8000c1e1900 */
[----:B------:R-:W4:Y:S01]  /*01f0*/  LDG.E R17, desc[UR8][R16.64] ;  /* 0x0000000810117981 */ /* 0x000f22000c1e1900 */
[----:B------:R-:W-:Y:S06]  /*0200*/  BAR.SYNC.DEFER_BLOCKING 0x0 ;  /* 0x0000000000007b1d */ /* 0x000fec0000010000 */
[----:B------:R-:W2:Y:S04]  /*0210*/  LDG.E R19, desc[UR8][R18.64] ;  /* 0x0000000812137981 */ /* 0x000ea8000c1e1900 */
[----:B------:R-:W3:Y:S01]  /*0220*/  LDG.E R21, desc[UR8][R20.64] ;  /* 0x0000000814157981 */ /* 0x000ee2000c1e1900 */
[----:B------:R-:W-:-:S02]  /*0230*/  PLOP3.LUT P0, PT, PT, PT, PT, 0x80, 0x8 ;  /* 0x000000000008781c */ /* 0x000fc40003f0f070 */
[----:B----4-:R-:W-:-:S05]  /*0240*/  IADD3 R17, PT, PT, R12, R17, RZ ;  /* 0x000000110c117210 */ /* 0x010fca0007ffe0ff */
[----:B-----5:R-:W-:Y:S01]  /*0250*/  IMAD.WIDE R2, R17, 0x4, R2 ;  /* 0x0000000411027825 */ /* 0x020fe200078e0202 */
[----:B--2---:R-:W-:-:S05]  /*0260*/  IADD3 R7, PT, PT, R14, R19, RZ ;  /* 0x000000130e077210 */ /* 0x004fca0007ffe0ff */
[--C-:B------:R-:W-:Y:S02]  /*0270*/  IMAD R4, R12, 0x18, R7.reuse ;  /* 0x000000180c047824 */ /* 0x100fe400078e0207 */
[----:B---3--:R-:W-:Y:S02]  /*0280*/  IMAD.IADD R13, R21, 0x1, R7 ;  /* 0x00000001150d7824 */ /* 0x008fe400078e0207 */
[----:B------:R-:W-:Y:S02]  /*0290*/  VIADD R0, R4, 0xffffffff ;  /* 0xffffffff04007836 */ /* 0x000fe40000000000 */
[----:B------:R-:W-:-:S03]  /*02a0*/  IMAD R13, R12, 0x18, R13 ;  /* 0x000000180c0d7824 */ /* 0x000fc600078e020d */
[----:B------:R-:W-:Y:S01]  /*02b0*/  IADD3 R7, PT, PT, R0, -0x1, R21 ;  /* 0xffffffff00077810 */ /* 0x000fe20007ffe015 */
[C---:B------:R-:W-:Y:S01]  /*02c0*/  VIADD R15, R4.reuse, 0x1 ;  /* 0x00000001040f7836 */ /* 0x040fe20000000000 */
[----:B------:R-:W-:Y:S01]  /*02d0*/  IADD3 R16, PT, PT, R13, -0x2, RZ ;  /* 0xfffffffe0d107810 */ /* 0x000fe20007ffe0ff */
[----:B------:R-:W-:Y:S01]  /*02e0*/  VIADD R14, R4, 0x2 ;  /* 0x00000002040e7836 */ /* 0x000fe20000000000 */
[----:B------:R-:W-:Y:S01]  /*02f0*/  ISETP.GT.AND P2, PT, R0, R7, PT ;  /* 0x000000070000720c */ /* 0x000fe20003f44270 */
[----:B------:R-:W-:-:S04]  /*0300*/  IMAD.WIDE R6, R6, 0x4, R10 ;  /* 0x0000000406067825 */ /* 0x000fc800078e020a */
[----:B------:R-:W-:-:S08]  /*0310*/  IMAD.WIDE R8, R0, 0x4, R8 ;  /* 0x0000000400087825 */ /* 0x000fd000078e0208 */
.L_x_12:
[----:B------:R-:W0:Y:S01]  /*0320*/  S2UR UR5, SR_CgaCtaId ;  /* 0x00000000000579c3 */ /* 0x000e220000008800 */
[----:B------:R-:W-:Y:S01]  /*0330*/  UMOV UR4, 0x400 ;  /* 0x0000040000047882 */ /* 0x000fe20000000000 */
[----:B------:R-:W-:Y:S01]  /*0340*/  IMAD.MOV.U32 R10, RZ, RZ, 0x1 ;  /* 0x00000001ff0a7424 */ /* 0x000fe200078e00ff */
[----:B------:R-:W-:Y:S01]  /*0350*/  BSSY.RECONVERGENT B0, `(.L_x_0) ;  /* 0x0000005000007945 */ /* 0x000fe20003800200 */
[----:B0-----:R-:W-:-:S09]  /*0360*/  ULEA UR4, UR5, UR4, 0x18 ;  /* 0x0000000405047291 */ /* 0x001fd2000f8ec0ff */
[----:B------:R0:W-:Y:S01]  /*0370*/  STS [UR4], R10 ;  /* 0x0000000aff007988 */ /* 0x0001e20008000804 */
[----:B-1234-:R-:W-:Y:S05]  /*0380*/  @!P0 BRA `(.L_x_1) ;  /* 0x0000000000048947 */ /* 0x01efea0003800000 */
[----:B------:R1:W-:Y:S02]  /*0390*/  REDG.E.MIN.S32.STRONG.GPU desc[UR8][R2.64], R5 ;  /* 0x000000050200798e */ /* 0x0003e4000c92e308 */
.L_x_1:
[----:B------:R-:W-:Y:S05]  /*03a0*/  BSYNC.RECONVERGENT B0 ;  /* 0x0000000000007941 */ /* 0x000fea0003800200 */
.L_x_0:
[----:B------:R-:W-:Y:S01]  /*03b0*/  BAR.SYNC.DEFER_BLOCKING 0x0 ;  /* 0x0000000000007b1d */ /* 0x000fe20000010000 */
[----:B------:R-:W-:Y:S02]  /*03c0*/  PLOP3.LUT P1, PT, P0, PT, PT, 0x80, 0x8 ;  /* 0x000000000008781c */ /* 0x000fe4000072f070 */
[----:B------:R-:W-:-:S11]  /*03d0*/  PLOP3.LUT P0, PT, PT, PT, PT, 0x8, 0x80 ;  /* 0x000000000080781c */ /* 0x000fd60003f0e170 */
[----:B------:R-:W-:Y:S05]  /*03e0*/  @!P1 BRA `(.L_x_2) ;  /* 0x00000004003c9947 */ /* 0x000fea0003800000 */
[----:B0-----:R-:W2:Y:S02]  /*03f0*/  LDG.E R10, desc[UR8][R2.64] ;  /* 0x00000008020a7981 */ /* 0x001ea4000c1e1900 */
[----:B--2---:R-:W-:-:S13]  /*0400*/  ISETP.NE.AND P1, PT, R5, R10, PT ;  /* 0x0000000a0500720c */ /* 0x004fda0003f25270 */
[----:B------:R-:W-:Y:S05]  /*0410*/  @P1 BRA `(.L_x_3) ;  /* 0x0000000400281947 */ /* 0x000fea0003800000 */
[----:B------:R-:W-:Y:S04]  /*0420*/  BSSY B0, `(.L_x_4) ;  /* 0x0000046000007945 */ /* 0x000fe80003800000 */
[----:B------:R-:W-:Y:S05]  /*0430*/  @P2 BRA `(.L_x_5) ;  /* 0x0000000000482947 */ /* 0x000fea0003800000 */
[----:B------:R-:W0:Y:S01]  /*0440*/  LDC.64 R10, c[0x0][0x3c0] ;  /* 0x0000f000ff0a7b82 */ /* 0x000e220000000a00 */
[----:B------:R-:W-:Y:S02]  /*0450*/  HFMA2 R20, -RZ, RZ, 0, 0 ;  /* 0x00000000ff147431 */ /* 0x000fe400000001ff */
[----:B------:R-:W-:Y:S01]  /*0460*/  IMAD.MOV.U32 R17, RZ, RZ, R4 ;  /* 0x000000ffff117224 */ /* 0x000fe200078e0004 */
[----:B------:R-:W-:-:S07]  /*0470*/  MOV R19, R0 ;  /* 0x0000000000137202 */ /* 0x000fce0000000f00 */
.L_x_7:
[----:B0-----:R-:W-:-:S05]  /*0480*/  IMAD.WIDE R12, R19, 0x4, R10 ;  /* 0x00000004130c7825 */ /* 0x001fca00078e020a */
[----:B------:R-:W2:Y:S02]  /*0490*/  LDG.E.STRONG.SYS R18, desc[UR8][R12.64] ;  /* 0x000000080c127981 */ /* 0x000ea4000c1f5900 */
[----:B--2---:R-:W-:-:S05]  /*04a0*/  VIADD R21, R18, 0xffffffff ;  /* 0xffffffff12157836 */ /* 0x004fca0000000000 */
[----:B------:R0:W-:Y:S04]  /*04b0*/  STG.E.STRONG.SYS desc[UR8][R12.64], R21 ;  /* 0x000000150c007986 */ /* 0x0001e8000c115908 */
[----:B------:R-:W2:Y:S01]  /*04c0*/  LDG.E.STRONG.SYS R18, desc[UR8][R12.64] ;  /* 0x000000080c127981 */ /* 0x000ea2000c1f5900 */
[----:B------:R-:W-:Y:S05]  /*04d0*/  YIELD ;  /* 0x0000000000007946 */ /* 0x000fea0003800000 */
[----:B--2---:R-:W-:-:S13]  /*04e0*/  ISETP.GT.AND P1, PT, R18, -0x1, PT ;  /* 0xffffffff1200780c */ /* 0x004fda0003f24270 */
[----:B0-----:R-:W-:Y:S05]  /*04f0*/  @!P1 BRA `(.L_x_6) ;  /* 0x00000000002c9947 */ /* 0x001fea0003800000 */
[C---:B------:R-:W-:Y:S01]  /*0500*/  ISETP.NE.AND P1, PT, R19.reuse, R16, PT ;  /* 0x000000101300720c */ /* 0x040fe20003f25270 */
[----:B------:R-:W-:Y:S01]  /*0510*/  VIADD R20, R20, 0x1 ;  /* 0x0000000114147836 */ /* 0x000fe20000000000 */
[C---:B------:R-:W-:Y:S02]  /*0520*/  IADD3 R12, PT, PT, R19.reuse, 0x1, RZ ;  /* 0x00000001130c7810 */ /* 0x040fe40007ffe0ff */
[----:B------:R-:W-:-:S03]  /*0530*/  IADD3 R17, PT, PT, R19, 0x2, RZ ;  /* 0x0000000213117810 */ /* 0x000fc60007ffe0ff */
[----:B------:R-:W-:-:S06]  /*0540*/  IMAD.MOV.U32 R19, RZ, RZ, R12 ;  /* 0x000000ffff137224 */ /* 0x000fcc00078e000c */
[----:B------:R-:W-:Y:S05]  /*0550*/  @P1 BRA `(.L_x_7) ;  /* 0xfffffffc00c81947 */ /* 0x000fea000383ffff */
.L_x_5:
[----:B------:R-:W0:Y:S08]  /*0560*/  LDC R13, c[0x0][0x388] ;  /* 0x0000e200ff0d7b82 */ /* 0x000e300000000800 */
[----:B------:R-:W2:Y:S01]  /*0570*/  LDC.64 R10, c[0x0][0x3e8] ;  /* 0x0000fa00ff0a7b82 */ /* 0x000ea20000000a00 */
[----:B0-----:R0:W-:Y:S04]  /*0580*/  REDG.E.INC.STRONG.GPU desc[UR8][R6.64+0x4], R13 ;  /* 0x0000040d0600798e */ /* 0x0011e8000d92e108 */
[----:B--2---:R0:W-:Y:S01]  /*0590*/  REDG.E.INC.STRONG.GPU desc[UR8][R10.64], R13 ;  /* 0x0000000d0a00798e */ /* 0x0041e2000d92e108 */
[----:B------:R-:W-:Y:S05]  /*05a0*/  BRA `(.L_x_8) ;  /* 0x0000000000b47947 */ /* 0x000fea0003800000 */
.L_x_6:
[----:B------:R-:W-:-:S13]  /*05b0*/  ISETP.GT.AND P1, PT, R0, R19, PT ;  /* 0x000000130000720c */ /* 0x000fda0003f24270 */
[----:B------:R-:W-:Y:S05]  /*05c0*/  @P1 BRA `(.L_x_8) ;  /* 0x0000000000ac1947 */ /* 0x000fea0003800000 */
[----:B------:R-:W-:Y:S01]  /*05d0*/  LOP3.LUT R19, R20, 0x3, RZ, 0xc0, !PT ;  /* 0x0000000314137812 */ /* 0x000fe200078ec0ff */
[----:B------:R-:W-:Y:S01]  /*05e0*/  BSSY.RECONVERGENT B1, `(.L_x_9) ;  /* 0x0000014000017945 */ /* 0x000fe20003800200 */
[----:B------:R-:W-:Y:S02]  /*05f0*/  MOV R18, R0 ;  /* 0x0000000000127202 */ /* 0x000fe40000000f00 */
[----:B------:R-:W-:-:S13]  /*0600*/  ISETP.NE.AND P1, PT, R19, 0x3, PT ;  /* 0x000000031300780c */ /* 0x000fda0003f25270 */
[----:B------:R-:W-:Y:S05]  /*0610*/  @!P1 BRA `(.L_x_10) ;  /* 0x0000000000409947 */ /* 0x000fea0003800000 */
[----:B------:R-:W2:Y:S01]  /*0620*/  LDG.E.STRONG.SYS R12, desc[UR8][R8.64] ;  /* 0x00000008080c7981 */ /* 0x000ea2000c1f5900 */
[----:B------:R-:W-:Y:S02]  /*0630*/  ISETP.NE.AND P1, PT, R19, RZ, PT ;  /* 0x000000ff1300720c */ /* 0x000fe40003f25270 */
[----:B------:R-:W-:Y:S01]  /*0640*/  MOV R18, R4 ;  /* 0x0000000400127202 */ /* 0x000fe20000000f00 */
[----:B--2---:R-:W-:-:S05]  /*0650*/  VIADD R13, R12, 0x1 ;  /* 0x000000010c0d7836 */ /* 0x004fca0000000000 */
[----:B------:R0:W-:Y:S05]  /*0660*/  STG.E.STRONG.SYS desc[UR8][R8.64], R13 ;  /* 0x0000000d08007986 */ /* 0x0001ea000c115908 */
[----:B------:R-:W-:Y:S05]  /*0670*/  @!P1 BRA `(.L_x_10) ;  /* 0x0000000000289947 */ /* 0x000fea0003800000 */
[----:B------:R-:W0:Y:S01]  /*0680*/  LDG.E.STRONG.SYS R12, desc[UR8][R8.64+0x4] ;  /* 0x00000408080c7981 */ /* 0x000e22000c1f5900 */
[----:B------:R-:W-:Y:S02]  /*0690*/  ISETP.NE.AND P1, PT, R19, 0x1, PT ;  /* 0x000000011300780c */ /* 0x000fe40003f25270 */
[----:B------:R-:W-:Y:S01]  /*06a0*/  MOV R18, R15 ;  /* 0x0000000f00127202 */ /* 0x000fe20000000f00 */
[----:B0-----:R-:W-:-:S05]  /*06b0*/  VIADD R13, R12, 0x1 ;  /* 0x000000010c0d7836 */ /* 0x001fca0000000000 */
[----:B------:R2:W-:Y:S05]  /*06c0*/  STG.E.STRONG.SYS desc[UR8][R8.64+0x4], R13 ;  /* 0x0000040d08007986 */ /* 0x0005ea000c115908 */
[----:B------:R-:W-:Y:S05]  /*06d0*/  @!P1 BRA `(.L_x_10) ;  /* 0x0000000000109947 */ /* 0x000fea0003800000 */
[----:B------:R-:W2:Y:S01]  /*06e0*/  LDG.E.STRONG.SYS R12, desc[UR8][R8.64+0x8] ;  /* 0x00000808080c7981 */ /* 0x000ea2000c1f5900 */
[----:B------:R-:W-:Y:S01]  /*06f0*/  MOV R18, R14 ;  /* 0x0000000e00127202 */ /* 0x000fe20000000f00 */
[----:B--2---:R-:W-:-:S05]  /*0700*/  VIADD R13, R12, 0x1 ;  /* 0x000000010c0d7836 */ /* 0x004fca0000000000 */
[----:B------:R3:W-:Y:S02]  /*0710*/  STG.E.STRONG.SYS desc[UR8][R8.64+0x8], R13 ;  /* 0x0000080d08007986 */ /* 0x0007e4000c115908 */
.L_x_10:
[----:B------:R-:W-:Y:S05]  /*0720*/  BSYNC.RECONVERGENT B1 ;  /* 0x0000000000017941 */ /* 0x000fea0003800200 */
.L_x_9:
[----:B------:R-:W-:-:S13]  /*0730*/  ISETP.GE.U32.AND P1, PT, R20, 0x3, PT ;  /* 0x000000031400780c */ /* 0x000fda0003f26070 */
[----:B------:R-:W-:Y:S05]  /*0740*/  @!P1 BRA `(.L_x_8) ;  /* 0x00000000004c9947 */ /* 0x000fea0003800000 */
[----:B------:R-:W-:-:S07]  /*0750*/  IMAD.IADD R17, R18, 0x1, -R17 ;  /* 0x0000000112117824 */ /* 0x000fce00078e0a11 */
.L_x_11:
[----:B0-234-:R-:W-:-:S05]  /*0760*/  IMAD.WIDE R12, R18, 0x4, R10 ;  /* 0x00000004120c7825 */ /* 0x01dfca00078e020a */
[----:B------:R-:W2:Y:S02]  /*0770*/  LDG.E.STRONG.SYS R19, desc[UR8][R12.64] ;  /* 0x000000080c137981 */ /* 0x000ea4000c1f5900 */
[----:B--2---:R-:W-:-:S05]  /*0780*/  IADD3 R19, PT, PT, R19, 0x1, RZ ;  /* 0x0000000113137810 */ /* 0x004fca0007ffe0ff */
[----:B------:R4:W-:Y:S04]  /*0790*/  STG.E.STRONG.SYS desc[UR8][R12.64], R19 ;  /* 0x000000130c007986 */ /* 0x0009e8000c115908 */
[----:B------:R-:W2:Y:S02]  /*07a0*/  LDG.E.STRONG.SYS R20, desc[UR8][R12.64+0x4] ;  /* 0x000004080c147981 */ /* 0x000ea4000c1f5900 */
[----:B--2---:R-:W-:-:S05]  /*07b0*/  VIADD R21, R20, 0x1 ;  /* 0x0000000114157836 */ /* 0x004fca0000000000 */
[----:B------:R4:W-:Y:S04]  /*07c0*/  STG.E.STRONG.SYS desc[UR8][R12.64+0x4], R21 ;  /* 0x000004150c007986 */ /* 0x0009e8000c115908 */
[----:B------:R-:W2:Y:S02]  /*07d0*/  LDG.E.STRONG.SYS R20, desc[UR8][R12.64+0x8] ;  /* 0x000008080c147981 */ /* 0x000ea4000c1f5900 */
[----:B--2---:R-:W-:-:S05]  /*07e0*/  IADD3 R23, PT, PT, R20, 0x1, RZ ;  /* 0x0000000114177810 */ /* 0x004fca0007ffe0ff */
[----:B------:R4:W-:Y:S04]  /*07f0*/  STG.E.STRONG.SYS desc[UR8][R12.64+0x8], R23 ;  /* 0x000008170c007986 */ /* 0x0009e8000c115908 */
[----:B------:R-:W2:Y:S01]  /*0800*/  LDG.E.STRONG.SYS R20, desc[UR8][R12.64+0xc] ;  /* 0x00000c080c147981 */ /* 0x000ea2000c1f5900 */
[----:B------:R-:W-:Y:S01]  /*0810*/  IADD3 R17, PT, PT, R17, 0x4, RZ ;  /* 0x0000000411117810 */ /* 0x000fe20007ffe0ff */
[----:B------:R-:W-:Y:S05]  /*0820*/  YIELD ;  /* 0x0000000000007946 */ /* 0x000fea0003800000 */
[----:B------:R-:W-:Y:S01]  /*0830*/  ISETP.NE.AND P1, PT, R17, RZ, PT ;  /* 0x000000ff1100720c */ /* 0x000fe20003f25270 */
[----:B------:R-:W-:-:S02]  /*0840*/  VIADD R18, R18, 0x4 ;  /* 0x0000000412127836 */ /* 0x000fc40000000000 */
[----:B--2---:R-:W-:-:S05]  /*0850*/  VIADD R25, R20, 0x1 ;  /* 0x0000000114197836 */ /* 0x004fca0000000000 */
[----:B------:R4:W-:Y:S05]  /*0860*/  STG.E.STRONG.SYS desc[UR8][R12.64+0xc], R25 ;  /* 0x00000c190c007986 */ /* 0x0009ea000c115908 */
[----:B------:R-:W-:Y:S05]  /*0870*/  @P1 BRA `(.L_x_11) ;  /* 0xfffffffc00b81947 */ /* 0x000fea000383ffff */
.L_x_8:
[----:B------:R-:W-:Y:S05]  /*0880*/  BSYNC B0 ;  /* 0x0000000000007941 */ /* 0x000fea0003800000 */
.L_x_4:
[----:B0-----:R-:W-:-:S05]  /*0890*/  HFMA2 R11, -RZ, RZ, 8.94069671630859375e-07, 3.125 ;  /* 0x000f4240ff0b7431 */ /* 0x001fca00000001ff */
[----:B------:R0:W-:Y:S01]  /*08a0*/  STG.E desc[UR8][R2.64], R11 ;  /* 0x0000000b02007986 */ /* 0x0001e2000c101908 */
[----:B------:R-:W-:Y:S05]  /*08b0*/  BRA `(.L_x_2) ;  /* 0x0000000000087947 */ /* 0x000fea0003800000 */
.L_x_3:
[----:B------:R-:W-:Y:S01]  /*08c0*/  STS [UR4], RZ ;  /* 0x000000ffff007988 */ /* 0x000fe20008000804 */
[----:B------:R-:W-:-:S13]  /*08d0*/  PLOP3.LUT P0, PT, PT, PT, PT, 0x80, 0x8 ;  /* 0x000000000008781c */ /* 0x000fda0003f0f070 */
.L_x_2:
[----:B------:R-:W-:Y:S05]  /*08e0*/  WARPSYNC.ALL ;  /* 0x0000000000007948 */ /* 0x000fea0003800000 */
[----:B------:R-:W5:Y:S08]  /*08f0*/  S2UR UR6, SR_CgaCtaId ;  /* 0x00000000000679c3 */ /* 0x000f700000008800 */
[----:B------:R-:W-:Y:S06]  /*0900*/  BAR.SYNC.DEFER_BLOCKING 0x0 ;  /* 0x0000000000007b1d */ /* 0x000fec0000010000 */
[----:B------:R-:W-:-:S02]  /*0910*/  UMOV UR5, 0x400 ;  /* 0x0000040000057882 */ /* 0x000fc40000000000 */
[----:B-----5:R-:W-:-:S09]  /*0920*/  ULEA UR5, UR6, UR5, 0x18 ;  /* 0x0000000506057291 */ /* 0x020fd2000f8ec0ff */
[----:B0-----:R-:W0:Y:S02]  /*0930*/  LDS R10, [UR5] ;  /* 0x00000005ff0a7984 */ /* 0x001e240008000800 */
[----:B0-----:R-:W-:-:S13]  /*0940*/  ISETP.NE.AND P1, PT, R10, RZ, PT ;  /* 0x000000ff0a00720c */ /* 0x001fda0003f25270 */
[----:B------:R-:W-:Y:S05]  /*0950*/  @!P1 BRA `(.L_x_12) ;  /* 0xfffffff800709947 */ /* 0x000fea000383ffff */
[----:B------:R-:W-:Y:S06]  /*0960*/  BAR.SYNC.DEFER_BLOCKING 0x0 ;  /* 0x0000000000007b1d */ /* 0x000fec0000010000 */
[----:B------:R-:W-:Y:S05]  /*0970*/  EXIT ;  /* 0x000000000000794d */ /* 0x000fea0003800000 */
.L_x_13:
[----:B------:R-:W-:-:S00]  /*0980*/  BRA `(.L_x_13) ;  /* 0xfffffffc00fc7947 */ /* 0x000fc0000383ffff */
[----:B------:R-:W-:-:S00]  /*0990*/  NOP ;  /* 0x0000000000007918 */ /* 0x000fc00000000000 */
        /* <DEDUP_REMOVED lines=14> */
.L_x_15:


//--------------------- .text._Z11val_initialiPi  --------------------------
	.section	.text._Z11val_initialiPi,"ax",@progbits
	.align	128
        .global         _Z11val_initialiPi
        .type           _Z11val_initialiPi,@function
        .size           _Z11val_initialiPi,(.L_x_16 - _Z11val_initialiPi)
        .other          _Z11val_initialiPi,@"STO_CUDA_ENTRY STV_DEFAULT"
_Z11val_initialiPi:
.text._Z11val_initialiPi:
[----:B------:R-:W-:Y:S01]  /*0000*/  LDC R1, c[0x0][0x37c] ;  /* 0x0000df00ff017b82 */ /* 0x000fe20000000800 */
[----:B------:R-:W0:Y:S07]  /*0010*/  S2R R5, SR_TID.X ;  /* 0x0000000000057919 */ /* 0x000e2e0000002100 */
[----:B------:R-:W1:Y:S01]  /*0020*/  S2UR UR4, SR_CTAID.X ;  /* 0x00000000000479c3 */ /* 0x000e620000002500 */
[----:B------:R-:W2:Y:S01]  /*0030*/  LDCU UR5, c[0x0][0x380] ;  /* 0x00007000ff0577ac */ /* 0x000ea20008000800 */
[----:B-1----:R-:W-:-:S06]  /*0040*/  USHF.L.U32 UR4, UR4, 0xa, URZ ;  /* 0x0000000a04047899 */ /* 0x002fcc00080006ff */
[----:B0-----:R-:W-:-:S04]  /*0050*/  LOP3.LUT R5, R5, UR4, RZ, 0xfc, !PT ;  /* 0x0000000405057c12 */ /* 0x001fc8000f8efcff */
[----:B--2---:R-:W-:-:S13]  /*0060*/  ISETP.GE.U32.AND P0, PT, R5, UR5, PT ;  /* 0x0000000505007c0c */ /* 0x004fda000bf06070 */
[----:B------:R-:W-:Y:S05]  /*0070*/  @P0 EXIT ;  /* 0x000000000000094d */ /* 0x000fea0003800000 */
[----:B------:R-:W0:Y:S01]  /*0080*/  LDC.64 R2, c[0x0][0x388] ;  /* 0x0000e200ff027b82 */ /* 0x000e220000000a00 */
[----:B------:R-:W1:Y:S01]  /*0090*/  LDCU.64 UR4, c[0x0][0x358] ;  /* 0x00006b00ff0477ac */ /* 0x000e620008000a00 */
[----:B------:R-:W-:Y:S02]  /*00a0*/  HFMA2 R7, -RZ, RZ, 0, 0.027587890625 ;  /* 0x00002710ff077431 */ /* 0x000fe400000001ff */
[----:B0-----:R-:W-:-:S05]  /*00b0*/  IMAD.WIDE.U32 R2, R5, 0x4, R2 ;  /* 0x0000000405027825 */ /* 0x001fca00078e0002 */
[----:B-1----:R-:W-:Y:S01]  /*00c0*/  STG.E desc[UR4][R2.64], R7 ;  /* 0x0000000702007986 */ /* 0x002fe2000c101904 */
[----:B------:R-:W-:Y:S05]  /*00d0*/  EXIT ;  /* 0x000000000000794d */ /* 0x000fea0003800000 */
.L_x_14:
        /* <DEDUP_REMOVED lines=10> */
.L_x_16:


//--------------------- .nv.shared._Z10assignworkifiPifS_S_S_S_PViS_S_S_S_PjS_ --------------------------
	.section	.nv.shared._Z10assignworkifiPifS_S_S_S_PViS_S_S_S_PjS_,"aw",@nobits
	.sectionflags	@""
	.align	4
.nv.shared._Z10assignworkifiPifS_S_S_S_PViS_S_S_S_PjS_:
	.zero		1028


//--------------------- .nv.shared.reserved.0     --------------------------
	.section	.nv.shared.reserved.0,"aw",@nobits
	.weak		__nv_reservedSMEM_offset_0_alias
	.size		__nv_reservedSMEM_offset_0_alias, 0, 64
	.other		__nv_reservedSMEM_offset_0_alias,@"STO_CUDA_RESERVED_SHARED STV_DEFAULT"
__nv_reservedSMEM_offset_0_alias:
	.zero		0
	.zero		64


//--------------------- .nv.constant0._Z10assignworkifiPifS_S_S_S_PViS_S_S_S_PjS_ --------------------------
	.section	.nv.constant0._Z10assignworkifiPifS_S_S_S_PViS_S_S_S_PjS_,"a",@progbits
	.sectionflags	@""
	.align	4
.nv.constant0._Z10assignworkifiPifS_S_S_S_PViS_S_S_S_PjS_:
	.zero		1016


//--------------------- .nv.constant0._Z11val_initialiPi --------------------------
	.section	.nv.constant0._Z11val_initialiPi,"a",@progbits
	.sectionflags	@""
	.align	4
.nv.constant0._Z11val_initialiPi:
	.zero		912


//--------------------- SYMBOLS --------------------------

	.type		.nv.reservedSmem.offset0,@object
	.size		.nv.reservedSmem.offset0,0x4
	.type		.nv.reservedSmem.cap,@object
	.size		.nv.reservedSmem.cap,0x4
